//
// Generated by NVIDIA NVVM Compiler
//
// Compiler Build ID: CL-36424714
// Cuda compilation tools, release 13.0, V13.0.88
// Based on NVVM 20.0.0
//

.version 9.0
.target sm_100
.address_size 64

	// .globl	_Z13copyImgKernelPjS_ii

.visible .entry _Z13copyImgKernelPjS_ii(
	.param .u64 .ptr .align 1 _Z13copyImgKernelPjS_ii_param_0,
	.param .u64 .ptr .align 1 _Z13copyImgKernelPjS_ii_param_1,
	.param .u32 _Z13copyImgKernelPjS_ii_param_2,
	.param .u32 _Z13copyImgKernelPjS_ii_param_3
)
{
	.reg .pred 	%p<4>;
	.reg .b32 	%r<15>;
	.reg .b64 	%rd<8>;

	ld.param.u64 	%rd1, [_Z13copyImgKernelPjS_ii_param_0];
	ld.param.u64 	%rd2, [_Z13copyImgKernelPjS_ii_param_1];
	ld.param.u32 	%r3, [_Z13copyImgKernelPjS_ii_param_2];
	ld.param.u32 	%r4, [_Z13copyImgKernelPjS_ii_param_3];
	mov.u32 	%r6, %tid.x;
	mov.u32 	%r7, %ctaid.x;
	mov.u32 	%r8, %ntid.x;
	mad.lo.s32 	%r1, %r7, %r8, %r6;
	mov.u32 	%r9, %tid.y;
	mov.u32 	%r10, %ctaid.y;
	mov.u32 	%r11, %ntid.y;
	mad.lo.s32 	%r12, %r10, %r11, %r9;
	setp.ge.s32 	%p1, %r1, %r3;
	setp.ge.s32 	%p2, %r12, %r4;
	or.pred  	%p3, %p1, %p2;
	@%p3 bra 	$L__BB0_2;
	cvta.to.global.u64 	%rd3, %rd1;
	cvta.to.global.u64 	%rd4, %rd2;
	mad.lo.s32 	%r13, %r3, %r12, %r1;
	mul.wide.s32 	%rd5, %r13, 4;
	add.s64 	%rd6, %rd3, %rd5;
	ld.global.u32 	%r14, [%rd6];
	add.s64 	%rd7, %rd4, %rd5;
	st.global.u32 	[%rd7], %r14;
$L__BB0_2:
	ret;

}
	// .globl	_Z21linearTransformKernelPjS_iiff
.visible .entry _Z21linearTransformKernelPjS_iiff(
	.param .u64 .ptr .align 1 _Z21linearTransformKernelPjS_iiff_param_0,
	.param .u64 .ptr .align 1 _Z21linearTransformKernelPjS_iiff_param_1,
	.param .u32 _Z21linearTransformKernelPjS_iiff_param_2,
	.param .u32 _Z21linearTransformKernelPjS_iiff_param_3,
	.param .f32 _Z21linearTransformKernelPjS_iiff_param_4,
	.param .f32 _Z21linearTransformKernelPjS_iiff_param_5
)
{
	.reg .pred 	%p<7>;
	.reg .b32 	%r<35>;
	.reg .b32 	%f<9>;
	.reg .b64 	%rd<8>;

	ld.param.u64 	%rd1, [_Z21linearTransformKernelPjS_iiff_param_0];
	ld.param.u64 	%rd2, [_Z21linearTransformKernelPjS_iiff_param_1];
	ld.param.u32 	%r3, [_Z21linearTransformKernelPjS_iiff_param_2];
	ld.param.u32 	%r4, [_Z21linearTransformKernelPjS_iiff_param_3];
	ld.param.f32 	%f1, [_Z21linearTransformKernelPjS_iiff_param_4];
	ld.param.f32 	%f2, [_Z21linearTransformKernelPjS_iiff_param_5];
	mov.u32 	%r6, %tid.x;
	mov.u32 	%r7, %ctaid.x;
	mov.u32 	%r8, %ntid.x;
	mad.lo.s32 	%r1, %r7, %r8, %r6;
	mov.u32 	%r9, %tid.y;
	mov.u32 	%r10, %ctaid.y;
	mov.u32 	%r11, %ntid.y;
	mad.lo.s32 	%r12, %r10, %r11, %r9;
	setp.ge.s32 	%p1, %r1, %r3;
	setp.ge.s32 	%p2, %r12, %r4;
	or.pred  	%p3, %p1, %p2;
	@%p3 bra 	$L__BB1_2;
	cvta.to.global.u64 	%rd3, %rd1;
	cvta.to.global.u64 	%rd4, %rd2;
	mad.lo.s32 	%r13, %r3, %r12, %r1;
	mul.wide.s32 	%rd5, %r13, 4;
	add.s64 	%rd6, %rd3, %rd5;
	ld.global.u32 	%r14, [%rd6];
	shr.u32 	%r15, %r14, 24;
	cvt.rn.f32.u32 	%f3, %r15;
	fma.rn.f32 	%f4, %f1, %f3, %f2;
	setp.gt.f32 	%p4, %f4, 0f437F0000;
	cvt.rzi.u32.f32 	%r16, %f4;
	shr.u32 	%r17, %r14, 16;
	and.b32  	%r18, %r17, 255;
	cvt.rn.f32.u32 	%f5, %r18;
	fma.rn.f32 	%f6, %f1, %f5, %f2;
	setp.gt.f32 	%p5, %f6, 0f437F0000;
	cvt.rzi.u32.f32 	%r19, %f6;
	shr.u32 	%r20, %r14, 8;
	and.b32  	%r21, %r20, 255;
	cvt.rn.f32.u32 	%f7, %r21;
	fma.rn.f32 	%f8, %f1, %f7, %f2;
	setp.gt.f32 	%p6, %f8, 0f437F0000;
	cvt.rzi.u32.f32 	%r22, %f8;
	and.b32  	%r23, %r14, 255;
	shl.b32 	%r24, %r16, 24;
	selp.b32 	%r25, -16777216, %r24, %p4;
	shl.b32 	%r26, %r19, 16;
	and.b32  	%r27, %r26, 16711680;
	selp.b32 	%r28, 16711680, %r27, %p5;
	shl.b32 	%r29, %r22, 8;
	and.b32  	%r30, %r29, 65280;
	selp.b32 	%r31, 65280, %r30, %p6;
	or.b32  	%r32, %r25, %r23;
	or.b32  	%r33, %r32, %r28;
	or.b32  	%r34, %r33, %r31;
	add.s64 	%rd7, %rd4, %rd5;
	st.global.u32 	[%rd7], %r34;
$L__BB1_2:
	ret;

}
	// .globl	_Z12mirrorKernelPjS_ii
.visible .entry _Z12mirrorKernelPjS_ii(
	.param .u64 .ptr .align 1 _Z12mirrorKernelPjS_ii_param_0,
	.param .u64 .ptr .align 1 _Z12mirrorKernelPjS_ii_param_1,
	.param .u32 _Z12mirrorKernelPjS_ii_param_2,
	.param .u32 _Z12mirrorKernelPjS_ii_param_3
)
{
	.reg .pred 	%p<5>;
	.reg .b32 	%r<22>;
	.reg .b64 	%rd<9>;

	ld.param.u64 	%rd1, [_Z12mirrorKernelPjS_ii_param_0];
	ld.param.u64 	%rd2, [_Z12mirrorKernelPjS_ii_param_1];
	ld.param.u32 	%r3, [_Z12mirrorKernelPjS_ii_param_2];
	ld.param.u32 	%r4, [_Z12mirrorKernelPjS_ii_param_3];
	mov.u32 	%r6, %tid.x;
	mov.u32 	%r7, %ctaid.x;
	mov.u32 	%r8, %ntid.x;
	mad.lo.s32 	%r1, %r7, %r8, %r6;
	mov.u32 	%r9, %tid.y;
	mov.u32 	%r10, %ctaid.y;
	mov.u32 	%r11, %ntid.y;
	mad.lo.s32 	%r12, %r10, %r11, %r9;
	setp.le.s32 	%p1, %r3, %r1;
	setp.ge.s32 	%p2, %r12, %r4;
	or.pred  	%p3, %p1, %p2;
	@%p3 bra 	$L__BB2_2;
	cvta.to.global.u64 	%rd3, %rd1;
	cvta.to.global.u64 	%rd4, %rd2;
	mul.lo.s32 	%r13, %r3, %r12;
	add.s32 	%r14, %r13, %r1;
	shr.u32 	%r15, %r3, 31;
	add.s32 	%r16, %r3, %r15;
	shr.s32 	%r17, %r16, 1;
	setp.lt.s32 	%p4, %r1, %r17;
	sub.s32 	%r18, %r3, %r1;
	add.s32 	%r19, %r18, %r13;
	selp.b32 	%r20, %r14, %r19, %p4;
	mul.wide.s32 	%rd5, %r20, 4;
	add.s64 	%rd6, %rd3, %rd5;
	ld.global.u32 	%r21, [%rd6];
	mul.wide.s32 	%rd7, %r14, 4;
	add.s64 	%rd8, %rd4, %rd7;
	st.global.u32 	[%rd8], %r21;
$L__BB2_2:
	ret;

}
	// .globl	_Z8bwKernelPjS_ii
.visible .entry _Z8bwKernelPjS_ii(
	.param .u64 .ptr .align 1 _Z8bwKernelPjS_ii_param_0,
	.param .u64 .ptr .align 1 _Z8bwKernelPjS_ii_param_1,
	.param .u32 _Z8bwKernelPjS_ii_param_2,
	.param .u32 _Z8bwKernelPjS_ii_param_3
)
{


	ret;

}
	// .globl	_Z11sobelKernelPjS_ii
.visible .entry _Z11sobelKernelPjS_ii(
	.param .u64 .ptr .align 1 _Z11sobelKernelPjS_ii_param_0,
	.param .u64 .ptr .align 1 _Z11sobelKernelPjS_ii_param_1,
	.param .u32 _Z11sobelKernelPjS_ii_param_2,
	.param .u32 _Z11sobelKernelPjS_ii_param_3
)
{


	ret;

}


// ===== COMPILED SASS (sm_100) =====

	.target	sm_100

	.elftype	@"ET_EXEC"


//--------------------- .note.nv.tkinfo           --------------------------
	.section	.note.nv.tkinfo,"",@"SHT_NOTE"
	.sectionflags	@"SHF_NOTE_NV_TKINFO"
	.tkinfo
        /*0018*/ 	.word	0x00000002
        /*0030*/ 	.string	""
        /*0030*/ 	.string	"ptxas"
        /*0030*/ 	.string	"Cuda compilation tools, release 13.0, V13.0.88"
        /*0030*/ 	.string	"Build cuda_13.0.r13.0/compiler.36424714_0"
        /*0030*/ 	.string	"-arch sm_100 -m 64 "



//--------------------- .note.nv.cuinfo           --------------------------
	.section	.note.nv.cuinfo,"",@"SHT_NOTE"
	.sectionflags	@"SHF_NOTE_NV_CUINFO"
        /*0018*/ 	.short	0x0002
        /*001a*/ 	.short	0x0064
        /*001c*/ 	.short	0x0082
	.zero		2


//--------------------- .nv.info                  --------------------------
	.section	.nv.info,"",@"SHT_CUDA_INFO"
	.align	4


	//----- nvinfo : EIATTR_REGCOUNT
	.align		4
        /*0000*/ 	.byte	0x04, 0x2f
        /*0002*/ 	.short	(.L_1 - .L_0)
	.align		4
.L_0:
        /*0004*/ 	.word	index@(_Z13copyImgKernelPjS_ii)
        /*0008*/ 	.word	0x0000000a


	//----- nvinfo : EIATTR_FRAME_SIZE
	.align		4
.L_1:
        /*000c*/ 	.byte	0x04, 0x11
        /*000e*/ 	.short	(.L_3 - .L_2)
	.align		4
.L_2:
        /*0010*/ 	.word	index@(_Z13copyImgKernelPjS_ii)
        /*0014*/ 	.word	0x00000000


	//----- nvinfo : EIATTR_REGCOUNT
	.align		4
.L_3:
        /*0018*/ 	.byte	0x04, 0x2f
        /*001a*/ 	.short	(.L_5 - .L_4)
	.align		4
.L_4:
        /*001c*/ 	.word	index@(_Z21linearTransformKernelPjS_iiff)
        /*0020*/ 	.word	0x00000010


	//----- nvinfo : EIATTR_FRAME_SIZE
	.align		4
.L_5:
        /*0024*/ 	.byte	0x04, 0x11
        /*0026*/ 	.short	(.L_7 - .L_6)
	.align		4
.L_6:
        /*0028*/ 	.word	index@(_Z21linearTransformKernelPjS_iiff)
        /*002c*/ 	.word	0x00000000


	//----- nvinfo : EIATTR_REGCOUNT
	.align		4
.L_7:
        /*0030*/ 	.byte	0x04, 0x2f
        /*0032*/ 	.short	(.L_9 - .L_8)
	.align		4
.L_8:
        /*0034*/ 	.word	index@(_Z12mirrorKernelPjS_ii)
        /*0038*/ 	.word	0x0000000a


	//----- nvinfo : EIATTR_FRAME_SIZE
	.align		4
.L_9:
        /*003c*/ 	.byte	0x04, 0x11
        /*003e*/ 	.short	(.L_11 - .L_10)
	.align		4
.L_10:
        /*0040*/ 	.word	index@(_Z12mirrorKernelPjS_ii)
        /*0044*/ 	.word	0x00000000


	//----- nvinfo : EIATTR_REGCOUNT
	.align		4
.L_11:
        /*0048*/ 	.byte	0x04, 0x2f
        /*004a*/ 	.short	(.L_13 - .L_12)
	.align		4
.L_12:
        /*004c*/ 	.word	index@(_Z8bwKernelPjS_ii)
        /*0050*/ 	.word	0x00000004


	//----- nvinfo : EIATTR_FRAME_SIZE
	.align		4
.L_13:
        /*0054*/ 	.byte	0x04, 0x11
        /*0056*/ 	.short	(.L_15 - .L_14)
	.align		4
.L_14:
        /*0058*/ 	.word	index@(_Z8bwKernelPjS_ii)
        /*005c*/ 	.word	0x00000000


	//----- nvinfo : EIATTR_REGCOUNT
	.align		4
.L_15:
        /*0060*/ 	.byte	0x04, 0x2f
        /*0062*/ 	.short	(.L_17 - .L_16)
	.align		4
.L_16:
        /*0064*/ 	.word	index@(_Z11sobelKernelPjS_ii)
        /*0068*/ 	.word	0x00000004


	//----- nvinfo : EIATTR_FRAME_SIZE
	.align		4
.L_17:
        /*006c*/ 	.byte	0x04, 0x11
        /*006e*/ 	.short	(.L_19 - .L_18)
	.align		4
.L_18:
        /*0070*/ 	.word	index@(_Z11sobelKernelPjS_ii)
        /*0074*/ 	.word	0x00000000


	//----- nvinfo : EIATTR_MIN_STACK_SIZE
	.align		4
.L_19:
        /*0078*/ 	.byte	0x04, 0x12
        /*007a*/ 	.short	(.L_21 - .L_20)
	.align		4
.L_20:
        /*007c*/ 	.word	index@(_Z11sobelKernelPjS_ii)
        /*0080*/ 	.word	0x00000000


	//----- nvinfo : EIATTR_MIN_STACK_SIZE
	.align		4
.L_21:
        /*0084*/ 	.byte	0x04, 0x12
        /*0086*/ 	.short	(.L_23 - .L_22)
	.align		4
.L_22:
        /*0088*/ 	.word	index@(_Z8bwKernelPjS_ii)
        /*008c*/ 	.word	0x00000000


	//----- nvinfo : EIATTR_MIN_STACK_SIZE
	.align		4
.L_23:
        /*0090*/ 	.byte	0x04, 0x12
        /*0092*/ 	.short	(.L_25 - .L_24)
	.align		4
.L_24:
        /*0094*/ 	.word	index@(_Z12mirrorKernelPjS_ii)
        /*0098*/ 	.word	0x00000000


	//----- nvinfo : EIATTR_MIN_STACK_SIZE
	.align		4
.L_25:
        /*009c*/ 	.byte	0x04, 0x12
        /*009e*/ 	.short	(.L_27 - .L_26)
	.align		4
.L_26:
        /*00a0*/ 	.word	index@(_Z21linearTransformKernelPjS_iiff)
        /*00a4*/ 	.word	0x00000000


	//----- nvinfo : EIATTR_MIN_STACK_SIZE
	.align		4
.L_27:
        /*00a8*/ 	.byte	0x04, 0x12
        /*00aa*/ 	.short	(.L_29 - .L_28)
	.align		4
.L_28:
        /*00ac*/ 	.word	index@(_Z13copyImgKernelPjS_ii)
        /*00b0*/ 	.word	0x00000000
.L_29:


//--------------------- .nv.compat                --------------------------
	.section	.nv.compat,"",@"SHT_CUDA_COMPAT_INFO"
	.align	4
        /*0000*/ 	.byte	0x02, 0x09, 0x00, 0x00, 0x02, 0x02, 0x01, 0x00, 0x02, 0x05, 0x05, 0x00, 0x03, 0x07, 0x01, 0x01
        /*0010*/ 	.byte	0x02, 0x03, 0x00, 0x00, 0x02, 0x06, 0x01, 0x00, 0x04, 0x0b, 0x08, 0x00, 0x01, 0x00, 0x00, 0x00
        /*0020*/ 	.byte	0x00, 0x00, 0x00, 0x00


//--------------------- .nv.info._Z11sobelKernelPjS_ii --------------------------
	.section	.nv.info._Z11sobelKernelPjS_ii,"",@"SHT_CUDA_INFO"
	.sectionflags	@""
	.align	4


	//----- nvinfo : EIATTR_CUDA_API_VERSION
	.align		4
        /*0000*/ 	.byte	0x04, 0x37
        /*0002*/ 	.short	(.L_31 - .L_30)
.L_30:
        /*0004*/ 	.word	0x00000082


	//----- nvinfo : EIATTR_KPARAM_INFO
	.align		4
.L_31:
        /*0008*/ 	.byte	0x04, 0x17
        /*000a*/ 	.short	(.L_33 - .L_32)
.L_32:
        /*000c*/ 	.word	0x00000000
        /*0010*/ 	.short	0x0003
        /*0012*/ 	.short	0x0014
        /*0014*/ 	.byte	0x00, 0xf0, 0x11, 0x00


	//----- nvinfo : EIATTR_KPARAM_INFO
	.align		4
.L_33:
        /*0018*/ 	.byte	0x04, 0x17
        /*001a*/ 	.short	(.L_35 - .L_34)
.L_34:
        /*001c*/ 	.word	0x00000000
        /*0020*/ 	.short	0x0002
        /*0022*/ 	.short	0x0010
        /*0024*/ 	.byte	0x00, 0xf0, 0x11, 0x00


	//----- nvinfo : EIATTR_KPARAM_INFO
	.align		4
.L_35:
        /*0028*/ 	.byte	0x04, 0x17
        /*002a*/ 	.short	(.L_37 - .L_36)
.L_36:
        /*002c*/ 	.word	0x00000000
        /*0030*/ 	.short	0x0001
        /*0032*/ 	.short	0x0008
        /*0034*/ 	.byte	0x00, 0xf5, 0x21, 0x00


	//----- nvinfo : EIATTR_KPARAM_INFO
	.align		4
.L_37:
        /*0038*/ 	.byte	0x04, 0x17
        /*003a*/ 	.short	(.L_39 - .L_38)
.L_38:
        /*003c*/ 	.word	0x00000000
        /*0040*/ 	.short	0x0000
        /*0042*/ 	.short	0x0000
        /*0044*/ 	.byte	0x00, 0xf5, 0x21, 0x00


	//----- nvinfo : EIATTR_SPARSE_MMA_MASK
	.align		4
.L_39:
        /*0048*/ 	.byte	0x03, 0x50
        /*004a*/ 	.short	0x0000


	//----- nvinfo : EIATTR_MAXREG_COUNT
	.align		4
        /*004c*/ 	.byte	0x03, 0x1b
        /*004e*/ 	.short	0x00ff


	//----- nvinfo : EIATTR_MERCURY_ISA_VERSION
	.align		4
        /*0050*/ 	.byte	0x03, 0x5f
        /*0052*/ 	.short	0x0101


	//----- nvinfo : EIATTR_VRC_CTA_INIT_COUNT
	.align		4
        /*0054*/ 	.byte	0x02, 0x4a
	.zero		1
	.zero		1


	//----- nvinfo : EIATTR_EXIT_INSTR_OFFSETS
	.align		4
        /*0058*/ 	.byte	0x04, 0x1c
        /*005a*/ 	.short	(.L_41 - .L_40)


	//   ....[0]....
.L_40:
        /*005c*/ 	.word	0x00000010


	//----- nvinfo : EIATTR_CBANK_PARAM_SIZE
	.align		4
.L_41:
        /*0060*/ 	.byte	0x03, 0x19
        /*0062*/ 	.short	0x0018


	//----- nvinfo : EIATTR_PARAM_CBANK
	.align		4
        /*0064*/ 	.byte	0x04, 0x0a
        /*0066*/ 	.short	(.L_43 - .L_42)
	.align		4
.L_42:
        /*0068*/ 	.word	index@(.nv.constant0._Z11sobelKernelPjS_ii)
        /*006c*/ 	.short	0x0380
        /*006e*/ 	.short	0x0018


	//----- nvinfo : EIATTR_SW_WAR
	.align		4
.L_43:
        /*0070*/ 	.byte	0x04, 0x36
        /*0072*/ 	.short	(.L_45 - .L_44)
.L_44:
        /*0074*/ 	.word	0x00000008
.L_45:


//--------------------- .nv.info._Z8bwKernelPjS_ii --------------------------
	.section	.nv.info._Z8bwKernelPjS_ii,"",@"SHT_CUDA_INFO"
	.sectionflags	@""
	.align	4


	//----- nvinfo : EIATTR_CUDA_API_VERSION
	.align		4
        /*0000*/ 	.byte	0x04, 0x37
        /*0002*/ 	.short	(.L_47 - .L_46)
.L_46:
        /*0004*/ 	.word	0x00000082


	//----- nvinfo : EIATTR_KPARAM_INFO
	.align		4
.L_47:
        /*0008*/ 	.byte	0x04, 0x17
        /*000a*/ 	.short	(.L_49 - .L_48)
.L_48:
        /*000c*/ 	.word	0x00000000
        /*0010*/ 	.short	0x0003
        /*0012*/ 	.short	0x0014
        /*0014*/ 	.byte	0x00, 0xf0, 0x11, 0x00


	//----- nvinfo : EIATTR_KPARAM_INFO
	.align		4
.L_49:
        /*0018*/ 	.byte	0x04, 0x17
        /*001a*/ 	.short	(.L_51 - .L_50)
.L_50:
        /*001c*/ 	.word	0x00000000
        /*0020*/ 	.short	0x0002
        /*0022*/ 	.short	0x0010
        /*0024*/ 	.byte	0x00, 0xf0, 0x11, 0x00


	//----- nvinfo : EIATTR_KPARAM_INFO
	.align		4
.L_51:
        /*0028*/ 	.byte	0x04, 0x17
        /*002a*/ 	.short	(.L_53 - .L_52)
.L_52:
        /*002c*/ 	.word	0x00000000
        /*0030*/ 	.short	0x0001
        /*0032*/ 	.short	0x0008
        /*0034*/ 	.byte	0x00, 0xf5, 0x21, 0x00


	//----- nvinfo : EIATTR_KPARAM_INFO
	.align		4
.L_53:
        /*0038*/ 	.byte	0x04, 0x17
        /*003a*/ 	.short	(.L_55 - .L_54)
.L_54:
        /*003c*/ 	.word	0x00000000
        /*0040*/ 	.short	0x0000
        /*0042*/ 	.short	0x0000
        /*0044*/ 	.byte	0x00, 0xf5, 0x21, 0x00


	//----- nvinfo : EIATTR_SPARSE_MMA_MASK
	.align		4
.L_55:
        /*0048*/ 	.byte	0x03, 0x50
        /*004a*/ 	.short	0x0000


	//----- nvinfo : EIATTR_MAXREG_COUNT
	.align		4
        /*004c*/ 	.byte	0x03, 0x1b
        /*004e*/ 	.short	0x00ff


	//----- nvinfo : EIATTR_MERCURY_ISA_VERSION
	.align		4
        /*0050*/ 	.byte	0x03, 0x5f
        /*0052*/ 	.short	0x0101


	//----- nvinfo : EIATTR_VRC_CTA_INIT_COUNT
	.align		4
        /*0054*/ 	.byte	0x02, 0x4a
	.zero		1
	.zero		1


	//----- nvinfo : EIATTR_EXIT_INSTR_OFFSETS
	.align		4
        /*0058*/ 	.byte	0x04, 0x1c
        /*005a*/ 	.short	(.L_57 - .L_56)


	//   ....[0]....
.L_56:
        /*005c*/ 	.word	0x00000010


	//----- nvinfo : EIATTR_CBANK_PARAM_SIZE
	.align		4
.L_57:
        /*0060*/ 	.byte	0x03, 0x19
        /*0062*/ 	.short	0x0018


	//----- nvinfo : EIATTR_PARAM_CBANK
	.align		4
        /*0064*/ 	.byte	0x04, 0x0a
        /*0066*/ 	.short	(.L_59 - .L_58)
	.align		4
.L_58:
        /*0068*/ 	.word	index@(.nv.constant0._Z8bwKernelPjS_ii)
        /*006c*/ 	.short	0x0380
        /*006e*/ 	.short	0x0018


	//----- nvinfo : EIATTR_SW_WAR
	.align		4
.L_59:
        /*0070*/ 	.byte	0x04, 0x36
        /*0072*/ 	.short	(.L_61 - .L_60)
.L_60:
        /*0074*/ 	.word	0x00000008
.L_61:


//--------------------- .nv.info._Z12mirrorKernelPjS_ii --------------------------
	.section	.nv.info._Z12mirrorKernelPjS_ii,"",@"SHT_CUDA_INFO"
	.sectionflags	@""
	.align	4


	//----- nvinfo : EIATTR_CUDA_API_VERSION
	.align		4
        /*0000*/ 	.byte	0x04, 0x37
        /*0002*/ 	.short	(.L_63 - .L_62)
.L_62:
        /*0004*/ 	.word	0x00000082


	//----- nvinfo : EIATTR_KPARAM_INFO
	.align		4
.L_63:
        /*0008*/ 	.byte	0x04, 0x17
        /*000a*/ 	.short	(.L_65 - .L_64)
.L_64:
        /*000c*/ 	.word	0x00000000
        /*0010*/ 	.short	0x0003
        /*0012*/ 	.short	0x0014
        /*0014*/ 	.byte	0x00, 0xf0, 0x11, 0x00


	//----- nvinfo : EIATTR_KPARAM_INFO
	.align		4
.L_65:
        /*0018*/ 	.byte	0x04, 0x17
        /*001a*/ 	.short	(.L_67 - .L_66)
.L_66:
        /*001c*/ 	.word	0x00000000
        /*0020*/ 	.short	0x0002
        /*0022*/ 	.short	0x0010
        /*0024*/ 	.byte	0x00, 0xf0, 0x11, 0x00


	//----- nvinfo : EIATTR_KPARAM_INFO
	.align		4
.L_67:
        /*0028*/ 	.byte	0x04, 0x17
        /*002a*/ 	.short	(.L_69 - .L_68)
.L_68:
        /*002c*/ 	.word	0x00000000
        /*0030*/ 	.short	0x0001
        /*0032*/ 	.short	0x0008
        /*0034*/ 	.byte	0x00, 0xf5, 0x21, 0x00


	//----- nvinfo : EIATTR_KPARAM_INFO
	.align		4
.L_69:
        /*0038*/ 	.byte	0x04, 0x17
        /*003a*/ 	.short	(.L_71 - .L_70)
.L_70:
        /*003c*/ 	.word	0x00000000
        /*0040*/ 	.short	0x0000
        /*0042*/ 	.short	0x0000
        /*0044*/ 	.byte	0x00, 0xf5, 0x21, 0x00


	//----- nvinfo : EIATTR_SPARSE_MMA_MASK
	.align		4
.L_71:
        /*0048*/ 	.byte	0x03, 0x50
        /*004a*/ 	.short	0x0000


	//----- nvinfo : EIATTR_MAXREG_COUNT
	.align		4
        /*004c*/ 	.byte	0x03, 0x1b
        /*004e*/ 	.short	0x00ff


	//----- nvinfo : EIATTR_MERCURY_ISA_VERSION
	.align		4
        /*0050*/ 	.byte	0x03, 0x5f
        /*0052*/ 	.short	0x0101


	//----- nvinfo : EIATTR_VRC_CTA_INIT_COUNT
	.align		4
        /*0054*/ 	.byte	0x02, 0x4a
	.zero		1
	.zero		1


	//----- nvinfo : EIATTR_EXIT_INSTR_OFFSETS
	.align		4
        /*0058*/ 	.byte	0x04, 0x1c
        /*005a*/ 	.short	(.L_73 - .L_72)


	//   ....[0]....
.L_72:
        /*005c*/ 	.word	0x000000c0


	//   ....[1]....
        /*0060*/ 	.word	0x000001b0


	//----- nvinfo : EIATTR_CBANK_PARAM_SIZE
	.align		4
.L_73:
        /*0064*/ 	.byte	0x03, 0x19
        /*0066*/ 	.short	0x0018


	//----- nvinfo : EIATTR_PARAM_CBANK
	.align		4
        /*0068*/ 	.byte	0x04, 0x0a
        /*006a*/ 	.short	(.L_75 - .L_74)
	.align		4
.L_74:
        /*006c*/ 	.word	index@(.nv.constant0._Z12mirrorKernelPjS_ii)
        /*0070*/ 	.short	0x0380
        /*0072*/ 	.short	0x0018


	//----- nvinfo : EIATTR_SW_WAR
	.align		4
.L_75:
        /*0074*/ 	.byte	0x04, 0x36
        /*0076*/ 	.short	(.L_77 - .L_76)
.L_76:
        /*0078*/ 	.word	0x00000008
.L_77:


//--------------------- .nv.info._Z21linearTransformKernelPjS_iiff --------------------------
	.section	.nv.info._Z21linearTransformKernelPjS_iiff,"",@"SHT_CUDA_INFO"
	.sectionflags	@""
	.align	4


	//----- nvinfo : EIATTR_CUDA_API_VERSION
	.align		4
        /*0000*/ 	.byte	0x04, 0x37
        /*0002*/ 	.short	(.L_79 - .L_78)
.L_78:
        /*0004*/ 	.word	0x00000082


	//----- nvinfo : EIATTR_KPARAM_INFO
	.align		4
.L_79:
        /*0008*/ 	.byte	0x04, 0x17
        /*000a*/ 	.short	(.L_81 - .L_80)
.L_80:
        /*000c*/ 	.word	0x00000000
        /*0010*/ 	.short	0x0005
        /*0012*/ 	.short	0x001c
        /*0014*/ 	.byte	0x00, 0xf0, 0x11, 0x00


	//----- nvinfo : EIATTR_KPARAM_INFO
	.align		4
.L_81:
        /*0018*/ 	.byte	0x04, 0x17
        /*001a*/ 	.short	(.L_83 - .L_82)
.L_82:
        /*001c*/ 	.word	0x00000000
        /*0020*/ 	.short	0x0004
        /*0022*/ 	.short	0x0018
        /*0024*/ 	.byte	0x00, 0xf0, 0x11, 0x00


	//----- nvinfo : EIATTR_KPARAM_INFO
	.align		4
.L_83:
        /*0028*/ 	.byte	0x04, 0x17
        /*002a*/ 	.short	(.L_85 - .L_84)
.L_84:
        /*002c*/ 	.word	0x00000000
        /*0030*/ 	.short	0x0003
        /*0032*/ 	.short	0x0014
        /*0034*/ 	.byte	0x00, 0xf0, 0x11, 0x00


	//----- nvinfo : EIATTR_KPARAM_INFO
	.align		4
.L_85:
        /*0038*/ 	.byte	0x04, 0x17
        /*003a*/ 	.short	(.L_87 - .L_86)
.L_86:
        /*003c*/ 	.word	0x00000000
        /*0040*/ 	.short	0x0002
        /*0042*/ 	.short	0x0010
        /*0044*/ 	.byte	0x00, 0xf0, 0x11, 0x00


	//----- nvinfo : EIATTR_KPARAM_INFO
	.align		4
.L_87:
        /*0048*/ 	.byte	0x04, 0x17
        /*004a*/ 	.short	(.L_89 - .L_88)
.L_88:
        /*004c*/ 	.word	0x00000000
        /*0050*/ 	.short	0x0001
        /*0052*/ 	.short	0x0008
        /*0054*/ 	.byte	0x00, 0xf5, 0x21, 0x00


	//----- nvinfo : EIATTR_KPARAM_INFO
	.align		4
.L_89:
        /*0058*/ 	.byte	0x04, 0x17
        /*005a*/ 	.short	(.L_91 - .L_90)
.L_90:
        /*005c*/ 	.word	0x00000000
        /*0060*/ 	.short	0x0000
        /*0062*/ 	.short	0x0000
        /*0064*/ 	.byte	0x00, 0xf5, 0x21, 0x00


	//----- nvinfo : EIATTR_SPARSE_MMA_MASK
	.align		4
.L_91:
        /*0068*/ 	.byte	0x03, 0x50
        /*006a*/ 	.short	0x0000


	//----- nvinfo : EIATTR_MAXREG_COUNT
	.align		4
        /*006c*/ 	.byte	0x03, 0x1b
        /*006e*/ 	.short	0x00ff


	//----- nvinfo : EIATTR_MERCURY_ISA_VERSION
	.align		4
        /*0070*/ 	.byte	0x03, 0x5f
        /*0072*/ 	.short	0x0101


	//----- nvinfo : EIATTR_VRC_CTA_INIT_COUNT
	.align		4
        /*0074*/ 	.byte	0x02, 0x4a
	.zero		1
	.zero		1


	//----- nvinfo : EIATTR_EXIT_INSTR_OFFSETS
	.align		4
        /*0078*/ 	.byte	0x04, 0x1c
        /*007a*/ 	.short	(.L_93 - .L_92)


	//   ....[0]....
.L_92:
        /*007c*/ 	.word	0x000000c0


	//   ....[1]....
        /*0080*/ 	.word	0x00000300


	//----- nvinfo : EIATTR_CBANK_PARAM_SIZE
	.align		4
.L_93:
        /*0084*/ 	.byte	0x03, 0x19
        /*0086*/ 	.short	0x0020


	//----- nvinfo : EIATTR_PARAM_CBANK
	.align		4
        /*0088*/ 	.byte	0x04, 0x0a
        /*008a*/ 	.short	(.L_95 - .L_94)
	.align		4
.L_94:
        /*008c*/ 	.word	index@(.nv.constant0._Z21linearTransformKernelPjS_iiff)
        /*0090*/ 	.short	0x0380
        /*0092*/ 	.short	0x0020


	//----- nvinfo : EIATTR_SW_WAR
	.align		4
.L_95:
        /*0094*/ 	.byte	0x04, 0x36
        /*0096*/ 	.short	(.L_97 - .L_96)
.L_96:
        /*0098*/ 	.word	0x00000008
.L_97:


//--------------------- .nv.info._Z13copyImgKernelPjS_ii --------------------------
	.section	.nv.info._Z13copyImgKernelPjS_ii,"",@"SHT_CUDA_INFO"
	.sectionflags	@""
	.align	4


	//----- nvinfo : EIATTR_CUDA_API_VERSION
	.align		4
        /*0000*/ 	.byte	0x04, 0x37
        /*0002*/ 	.short	(.L_99 - .L_98)
.L_98:
        /*0004*/ 	.word	0x00000082


	//----- nvinfo : EIATTR_KPARAM_INFO
	.align		4
.L_99:
        /*0008*/ 	.byte	0x04, 0x17
        /*000a*/ 	.short	(.L_101 - .L_100)
.L_100:
        /*000c*/ 	.word	0x00000000
        /*0010*/ 	.short	0x0003
        /*0012*/ 	.short	0x0014
        /*0014*/ 	.byte	0x00, 0xf0, 0x11, 0x00


	//----- nvinfo : EIATTR_KPARAM_INFO
	.align		4
.L_101:
        /*0018*/ 	.byte	0x04, 0x17
        /*001a*/ 	.short	(.L_103 - .L_102)
.L_102:
        /*001c*/ 	.word	0x00000000
        /*0020*/ 	.short	0x0002
        /*0022*/ 	.short	0x0010
        /*0024*/ 	.byte	0x00, 0xf0, 0x11, 0x00


	//----- nvinfo : EIATTR_KPARAM_INFO
	.align		4
.L_103:
        /*0028*/ 	.byte	0x04, 0x17
        /*002a*/ 	.short	(.L_105 - .L_104)
.L_104:
        /*002c*/ 	.word	0x00000000
        /*0030*/ 	.short	0x0001
        /*0032*/ 	.short	0x0008
        /*0034*/ 	.byte	0x00, 0xf5, 0x21, 0x00


	//----- nvinfo : EIATTR_KPARAM_INFO
	.align		4
.L_105:
        /*0038*/ 	.byte	0x04, 0x17
        /*003a*/ 	.short	(.L_107 - .L_106)
.L_106:
        /*003c*/ 	.word	0x00000000
        /*0040*/ 	.short	0x0000
        /*0042*/ 	.short	0x0000
        /*0044*/ 	.byte	0x00, 0xf5, 0x21, 0x00


	//----- nvinfo : EIATTR_SPARSE_MMA_MASK
	.align		4
.L_107:
        /*0048*/ 	.byte	0x03, 0x50
        /*004a*/ 	.short	0x0000


	//----- nvinfo : EIATTR_MAXREG_COUNT
	.align		4
        /*004c*/ 	.byte	0x03, 0x1b
        /*004e*/ 	.short	0x00ff


	//----- nvinfo : EIATTR_MERCURY_ISA_VERSION
	.align		4
        /*0050*/ 	.byte	0x03, 0x5f
        /*0052*/ 	.short	0x0101


	//----- nvinfo : EIATTR_VRC_CTA_INIT_COUNT
	.align		4
        /*0054*/ 	.byte	0x02, 0x4a
	.zero		1
	.zero		1


	//----- nvinfo : EIATTR_EXIT_INSTR_OFFSETS
	.align		4
        /*0058*/ 	.byte	0x04, 0x1c
        /*005a*/ 	.short	(.L_109 - .L_108)


	//   ....[0]....
.L_108:
        /*005c*/ 	.word	0x000000c0


	//   ....[1]....
        /*0060*/ 	.word	0x00000150


	//----- nvinfo : EIATTR_CBANK_PARAM_SIZE
	.align		4
.L_109:
        /*0064*/ 	.byte	0x03, 0x19
        /*0066*/ 	.short	0x0018


	//----- nvinfo : EIATTR_PARAM_CBANK
	.align		4
        /*0068*/ 	.byte	0x04, 0x0a
        /*006a*/ 	.short	(.L_111 - .L_110)
	.align		4
.L_110:
        /*006c*/ 	.word	index@(.nv.constant0._Z13copyImgKernelPjS_ii)
        /*0070*/ 	.short	0x0380
        /*0072*/ 	.short	0x0018


	//----- nvinfo : EIATTR_SW_WAR
	.align		4
.L_111:
        /*0074*/ 	.byte	0x04, 0x36
        /*0076*/ 	.short	(.L_113 - .L_112)
.L_112:
        /*0078*/ 	.word	0x00000008
.L_113:


//--------------------- .nv.callgraph             --------------------------
	.section	.nv.callgraph,"",@"SHT_CUDA_CALLGRAPH"
	.align	4
	.sectionentsize	8
	.align		4
        /*0000*/ 	.word	0x00000000
	.align		4
        /*0004*/ 	.word	0xffffffff
	.align		4
        /*0008*/ 	.word	0x00000000
	.align		4
        /*000c*/ 	.word	0xfffffffe
	.align		4
        /*0010*/ 	.word	0x00000000
	.align		4
        /*0014*/ 	.word	0xfffffffd
	.align		4
        /*0018*/ 	.word	0x00000000
	.align		4
        /*001c*/ 	.word	0xfffffffc


//--------------------- .text._Z11sobelKernelPjS_ii --------------------------
	.section	.text._Z11sobelKernelPjS_ii,"ax",@progbits
	.align	128
        .global         _Z11sobelKernelPjS_ii
        .type           _Z11sobelKernelPjS_ii,@function
        .size           _Z11sobelKernelPjS_ii,(.L_x_5 - _Z11sobelKernelPjS_ii)
        .other          _Z11sobelKernelPjS_ii,@"STO_CUDA_ENTRY STV_DEFAULT"
_Z11sobelKernelPjS_ii:
.text._Z11sobelKernelPjS_ii:
[----:B------:R-:W-:Y:S01]  /*0000*/  LDC R1, c[0x0][0x37c] ;  /* 0x0000df00ff017b82 */ /* 0x000fe20000000800 */
[----:B------:R-:W-:Y:S05]  /*0010*/  EXIT ;  /* 0x000000000000794d */ /* 0x000fea0003800000 */
.L_x_0:
[----:B------:R-:W-:-:S00]  /*0020*/  BRA `(.L_x_0) ;  /* 0xfffffffc00fc7947 */ /* 0x000fc0000383ffff */
[----:B------:R-:W-:-:S00]  /*0030*/  NOP ;  /* 0x0000000000007918 */ /* 0x000fc00000000000 */
        /* <DEDUP_REMOVED lines=12> */
.L_x_5:


//--------------------- .text._Z8bwKernelPjS_ii   --------------------------
	.section	.text._Z8bwKernelPjS_ii,"ax",@progbits
	.align	128
        .global         _Z8bwKernelPjS_ii
        .type           _Z8bwKernelPjS_ii,@function
        .size           _Z8bwKernelPjS_ii,(.L_x_6 - _Z8bwKernelPjS_ii)
        .other          _Z8bwKernelPjS_ii,@"STO_CUDA_ENTRY STV_DEFAULT"
_Z8bwKernelPjS_ii:
.text._Z8bwKernelPjS_ii:
[----:B------:R-:W-:Y:S01]  /*0000*/  LDC R1, c[0x0][0x37c] ;  /* 0x0000df00ff017b82 */ /* 0x000fe20000000800 */
[----:B------:R-:W-:Y:S05]  /*0010*/  EXIT ;  /* 0x000000000000794d */ /* 0x000fea0003800000 */
.L_x_1:
        /* <DEDUP_REMOVED lines=14> */
.L_x_6:


//--------------------- .text._Z12mirrorKernelPjS_ii --------------------------
	.section	.text._Z12mirrorKernelPjS_ii,"ax",@progbits
	.align	128
        .global         _Z12mirrorKernelPjS_ii
        .type           _Z12mirrorKernelPjS_ii,@function
        .size           _Z12mirrorKernelPjS_ii,(.L_x_7 - _Z12mirrorKernelPjS_ii)
        .other          _Z12mirrorKernelPjS_ii,@"STO_CUDA_ENTRY STV_DEFAULT"
_Z12mirrorKernelPjS_ii:
.text._Z12mirrorKernelPjS_ii:
[----:B------:R-:W-:Y:S01]  /*0000*/  LDC R1, c[0x0][0x37c] ;  /* 0x0000df00ff017b82 */ /* 0x000fe20000000800 */
[----:B------:R-:W0:Y:S07]  /*0010*/  S2R R5, SR_TID.Y ;  /* 0x0000000000057919 */ /* 0x000e2e0000002200 */
[----:B------:R-:W1:Y:S01]  /*0020*/  LDC R3, c[0x0][0x360] ;  /* 0x0000d800ff037b82 */ /* 0x000e620000000800 */
[----:B------:R-:W2:Y:S01]  /*0030*/  LDCU.64 UR8, c[0x0][0x390] ;  /* 0x00007200ff0877ac */ /* 0x000ea20008000a00 */
[----:B------:R-:W1:Y:S06]  /*0040*/  S2R R0, SR_TID.X ;  /* 0x0000000000007919 */ /* 0x000e6c0000002100 */
[----:B------:R-:W0:Y:S08]  /*0050*/  S2UR UR5, SR_CTAID.Y ;  /* 0x00000000000579c3 */ /* 0x000e300000002600 */
[----:B------:R-:W0:Y:S08]  /*0060*/  LDC R2, c[0x0][0x364] ;  /* 0x0000d900ff027b82 */ /* 0x000e300000000800 */
[----:B------:R-:W1:Y:S01]  /*0070*/  S2UR UR4, SR_CTAID.X ;  /* 0x00000000000479c3 */ /* 0x000e620000002500 */
[----:B0-----:R-:W-:-:S05]  /*0080*/  IMAD R5, R2, UR5, R5 ;  /* 0x0000000502057c24 */ /* 0x001fca000f8e0205 */
[----:B--2---:R-:W-:Y:S01]  /*0090*/  ISETP.GE.AND P0, PT, R5, UR9, PT ;  /* 0x0000000905007c0c */ /* 0x004fe2000bf06270 */
[----:B-1----:R-:W-:-:S05]  /*00a0*/  IMAD R0, R3, UR4, R0 ;  /* 0x0000000403007c24 */ /* 0x002fca000f8e0200 */
[----:B------:R-:W-:-:S13]  /*00b0*/  ISETP.GE.OR P0, PT, R0, UR8, P0 ;  /* 0x0000000800007c0c */ /* 0x000fda0008706670 */
[----:B------:R-:W-:Y:S05]  /*00c0*/  @P0 EXIT ;  /* 0x000000000000094d */ /* 0x000fea0003800000 */
[----:B------:R-:W0:Y:S01]  /*00d0*/  LDC.64 R2, c[0x0][0x380] ;  /* 0x0000e000ff027b82 */ /* 0x000e220000000a00 */
[----:B------:R-:W-:Y:S02]  /*00e0*/  ULEA.HI UR4, UR8, UR8, URZ, 0x1 ;  /* 0x0000000808047291 */ /* 0x000fe4000f8f08ff */
[----:B------:R-:W-:Y:S01]  /*00f0*/  IADD3 R4, PT, PT, -R0, UR8, RZ ;  /* 0x0000000800047c10 */ /* 0x000fe2000fffe1ff */
[----:B------:R-:W1:Y:S01]  /*0100*/  LDCU.64 UR6, c[0x0][0x358] ;  /* 0x00006b00ff0677ac */ /* 0x000e620008000a00 */
[C---:B------:R-:W-:Y:S01]  /*0110*/  IMAD R7, R5.reuse, UR8, R0 ;  /* 0x0000000805077c24 */ /* 0x040fe2000f8e0200 */
[----:B------:R-:W-:Y:S02]  /*0120*/  USHF.R.S32.HI UR4, URZ, 0x1, UR4 ;  /* 0x00000001ff047899 */ /* 0x000fe40008011404 */
[----:B------:R-:W-:-:S04]  /*0130*/  IMAD R4, R5, UR8, R4 ;  /* 0x0000000805047c24 */ /* 0x000fc8000f8e0204 */
[----:B------:R-:W-:-:S04]  /*0140*/  ISETP.GE.AND P0, PT, R0, UR4, PT ;  /* 0x0000000400007c0c */ /* 0x000fc8000bf06270 */
[----:B------:R-:W-:-:S05]  /*0150*/  SEL R5, R7, R4, !P0 ;  /* 0x0000000407057207 */ /* 0x000fca0004000000 */
[----:B0-----:R-:W-:Y:S02]  /*0160*/  IMAD.WIDE R2, R5, 0x4, R2 ;  /* 0x0000000405027825 */ /* 0x001fe400078e0202 */
[----:B------:R-:W0:Y:S04]  /*0170*/  LDC.64 R4, c[0x0][0x388] ;  /* 0x0000e200ff047b82 */ /* 0x000e280000000a00 */
[----:B-1----:R-:W2:Y:S01]  /*0180*/  LDG.E R3, desc[UR6][R2.64] ;  /* 0x0000000602037981 */ /* 0x002ea2000c1e1900 */
[----:B0-----:R-:W-:-:S05]  /*0190*/  IMAD.WIDE R4, R7, 0x4, R4 ;  /* 0x0000000407047825 */ /* 0x001fca00078e0204 */
[----:B--2---:R-:W-:Y:S01]  /*01a0*/  STG.E desc[UR6][R4.64], R3 ;  /* 0x0000000304007986 */ /* 0x004fe2000c101906 */
[----:B------:R-:W-:Y:S05]  /*01b0*/  EXIT ;  /* 0x000000000000794d */ /* 0x000fea0003800000 */
.L_x_2:
        /* <DEDUP_REMOVED lines=12> */
.L_x_7:


//--------------------- .text._Z21linearTransformKernelPjS_iiff --------------------------
	.section	.text._Z21linearTransformKernelPjS_iiff,"ax",@progbits
	.align	128
        .global         _Z21linearTransformKernelPjS_iiff
        .type           _Z21linearTransformKernelPjS_iiff,@function
        .size           _Z21linearTransformKernelPjS_iiff,(.L_x_8 - _Z21linearTransformKernelPjS_iiff)
        .other          _Z21linearTransformKernelPjS_iiff,@"STO_CUDA_ENTRY STV_DEFAULT"
_Z21linearTransformKernelPjS_iiff:
.text._Z21linearTransformKernelPjS_iiff:
        /* <DEDUP_REMOVED lines=14> */
[----:B------:R-:W1:Y:S01]  /*00e0*/  LDCU.64 UR4, c[0x0][0x358] ;  /* 0x00006b00ff0477ac */ /* 0x000e620008000a00 */
[----:B------:R-:W-:-:S06]  /*00f0*/  IMAD R5, R0, UR6, R5 ;  /* 0x0000000600057c24 */ /* 0x000fcc000f8e0205 */
[----:B------:R-:W2:Y:S01]  /*0100*/  LDC.64 R12, c[0x0][0x398] ;  /* 0x0000e600ff0c7b82 */ /* 0x000ea20000000a00 */
[----:B0-----:R-:W-:-:S05]  /*0110*/  IMAD.WIDE R2, R5, 0x4, R2 ;  /* 0x0000000405027825 */ /* 0x001fca00078e0202 */
[----:B-1----:R0:W3:Y:S02]  /*0120*/  LDG.E R0, desc[UR4][R2.64] ;  /* 0x0000000402007981 */ /* 0x0020e4000c1e1900 */
[----:B0-----:R-:W0:Y:S02]  /*0130*/  LDC.64 R2, c[0x0][0x388] ;  /* 0x0000e200ff027b82 */ /* 0x001e240000000a00 */
[----:B0-----:R-:W-:Y:S01]  /*0140*/  IMAD.WIDE R2, R5, 0x4, R2 ;  /* 0x0000000405027825 */ /* 0x001fe200078e0202 */
[----:B---3--:R-:W0:Y:S01]  /*0150*/  I2F.U8 R4, R0.B3 ;  /* 0x3000000000047306 */ /* 0x008e220000001000 */
[--C-:B------:R-:W-:Y:S02]  /*0160*/  SHF.R.U32.HI R6, RZ, 0x10, R0.reuse ;  /* 0x00000010ff067819 */ /* 0x100fe40000011600 */
[----:B------:R-:W-:Y:S02]  /*0170*/  SHF.R.U32.HI R7, RZ, 0x8, R0 ;  /* 0x00000008ff077819 */ /* 0x000fe40000011600 */
[----:B------:R-:W-:-:S02]  /*0180*/  LOP3.LUT R6, R6, 0xff, RZ, 0xc0, !PT ;  /* 0x000000ff06067812 */ /* 0x000fc400078ec0ff */
[----:B------:R-:W-:Y:S02]  /*0190*/  LOP3.LUT R7, R7, 0xff, RZ, 0xc0, !PT ;  /* 0x000000ff07077812 */ /* 0x000fe400078ec0ff */
[----:B------:R-:W-:Y:S02]  /*01a0*/  I2FP.F32.U32 R8, R6 ;  /* 0x0000000600087245 */ /* 0x000fe40000201000 */
[----:B------:R-:W-:-:S03]  /*01b0*/  I2FP.F32.U32 R10, R7 ;  /* 0x00000007000a7245 */ /* 0x000fc60000201000 */
[-CC-:B--2---:R-:W-:Y:S01]  /*01c0*/  FFMA R8, R8, R12.reuse, R13.reuse ;  /* 0x0000000c08087223 */ /* 0x184fe2000000000d */
[-CC-:B0-----:R-:W-:Y:S01]  /*01d0*/  FFMA R4, R4, R12.reuse, R13.reuse ;  /* 0x0000000c04047223 */ /* 0x181fe2000000000d */
[----:B------:R-:W-:Y:S02]  /*01e0*/  FFMA R10, R10, R12, R13 ;  /* 0x0000000c0a0a7223 */ /* 0x000fe4000000000d */
[----:B------:R-:W0:Y:S01]  /*01f0*/  F2I.U32.TRUNC.NTZ R7, R8 ;  /* 0x0000000800077305 */ /* 0x000e22000020f000 */
[----:B------:R-:W-:Y:S02]  /*0200*/  FSETP.GT.AND P1, PT, R8, 255, PT ;  /* 0x437f00000800780b */ /* 0x000fe40003f24000 */
[----:B------:R-:W-:Y:S02]  /*0210*/  FSETP.GT.AND P0, PT, R4, 255, PT ;  /* 0x437f00000400780b */ /* 0x000fe40003f04000 */
[----:B------:R-:W-:-:S03]  /*0220*/  FSETP.GT.AND P2, PT, R10, 255, PT ;  /* 0x437f00000a00780b */ /* 0x000fc60003f44000 */
[----:B------:R-:W1:Y:S01]  /*0230*/  F2I.U32.TRUNC.NTZ R6, R4 ;  /* 0x0000000400067305 */ /* 0x000e62000020f000 */
[----:B0-----:R-:W-:-:S07]  /*0240*/  IMAD.U32 R11, R7, 0x10000, RZ ;  /* 0x00010000070b7824 */ /* 0x001fce00078e00ff */
[----:B------:R-:W0:Y:S01]  /*0250*/  F2I.U32.TRUNC.NTZ R9, R10 ;  /* 0x0000000a00097305 */ /* 0x000e22000020f000 */
[----:B------:R-:W-:Y:S01]  /*0260*/  LOP3.LUT R11, R11, 0xff0000, RZ, 0xc0, !PT ;  /* 0x00ff00000b0b7812 */ /* 0x000fe200078ec0ff */
[----:B-1----:R-:W-:-:S03]  /*0270*/  IMAD.SHL.U32 R6, R6, 0x1000000, RZ ;  /* 0x0100000006067824 */ /* 0x002fc600078e00ff */
[----:B------:R-:W-:Y:S02]  /*0280*/  SEL R11, R11, 0xff0000, !P1 ;  /* 0x00ff00000b0b7807 */ /* 0x000fe40004800000 */
[----:B------:R-:W-:Y:S01]  /*0290*/  SEL R7, R6, 0xff000000, !P0 ;  /* 0xff00000006077807 */ /* 0x000fe20004000000 */
[----:B0-----:R-:W-:-:S03]  /*02a0*/  IMAD.SHL.U32 R9, R9, 0x100, RZ ;  /* 0x0000010009097824 */ /* 0x001fc600078e00ff */
[----:B------:R-:W-:Y:S02]  /*02b0*/  LOP3.LUT R7, R7, 0xff, R0, 0xf8, !PT ;  /* 0x000000ff07077812 */ /* 0x000fe400078ef800 */
[----:B------:R-:W-:-:S04]  /*02c0*/  LOP3.LUT R9, R9, 0xff00, RZ, 0xc0, !PT ;  /* 0x0000ff0009097812 */ /* 0x000fc800078ec0ff */
[----:B------:R-:W-:-:S04]  /*02d0*/  SEL R0, R9, 0xff00, !P2 ;  /* 0x0000ff0009007807 */ /* 0x000fc80005000000 */
[----:B------:R-:W-:-:S05]  /*02e0*/  LOP3.LUT R7, R0, R7, R11, 0xfe, !PT ;  /* 0x0000000700077212 */ /* 0x000fca00078efe0b */
[----:B------:R-:W-:Y:S01]  /*02f0*/  STG.E desc[UR4][R2.64], R7 ;  /* 0x0000000702007986 */ /* 0x000fe2000c101904 */
[----:B------:R-:W-:Y:S05]  /*0300*/  EXIT ;  /* 0x000000000000794d */ /* 0x000fea0003800000 */
.L_x_3:
        /* <DEDUP_REMOVED lines=15> */
.L_x_8:


//--------------------- .text._Z13copyImgKernelPjS_ii --------------------------
	.section	.text._Z13copyImgKernelPjS_ii,"ax",@progbits
	.align	128
        .global         _Z13copyImgKernelPjS_ii
        .type           _Z13copyImgKernelPjS_ii,@function
        .size           _Z13copyImgKernelPjS_ii,(.L_x_9 - _Z13copyImgKernelPjS_ii)
        .other          _Z13copyImgKernelPjS_ii,@"STO_CUDA_ENTRY STV_DEFAULT"
_Z13copyImgKernelPjS_ii:
.text._Z13copyImgKernelPjS_ii:
        /* <DEDUP_REMOVED lines=17> */
[----:B0-----:R-:W-:-:S06]  /*0110*/  IMAD.WIDE R2, R7, 0x4, R2 ;  /* 0x0000000407027825 */ /* 0x001fcc00078e0202 */
[----:B-1----:R-:W3:Y:S01]  /*0120*/  LDG.E R3, desc[UR4][R2.64] ;  /* 0x0000000402037981 */ /* 0x002ee2000c1e1900 */
[----:B--2---:R-:W-:-:S05]  /*0130*/  IMAD.WIDE R4, R7, 0x4, R4 ;  /* 0x0000000407047825 */ /* 0x004fca00078e0204 */
[----:B---3--:R-:W-:Y:S01]  /*0140*/  STG.E desc[UR4][R4.64], R3 ;  /* 0x0000000304007986 */ /* 0x008fe2000c101904 */
[----:B------:R-:W-:Y:S05]  /*0150*/  EXIT ;  /* 0x000000000000794d */ /* 0x000fea0003800000 */
.L_x_4:
        /* <DEDUP_REMOVED lines=10> */
.L_x_9:


//--------------------- .nv.shared.reserved.0     --------------------------
	.section	.nv.shared.reserved.0,"aw",@nobits
	.weak		__nv_reservedSMEM_offset_0_alias
	.size		__nv_reservedSMEM_offset_0_alias, 0, 64
	.other		__nv_reservedSMEM_offset_0_alias,@"STO_CUDA_RESERVED_SHARED STV_DEFAULT"
__nv_reservedSMEM_offset_0_alias:
	.zero		0
	.zero		64


//--------------------- .nv.constant0._Z11sobelKernelPjS_ii --------------------------
	.section	.nv.constant0._Z11sobelKernelPjS_ii,"a",@progbits
	.sectionflags	@""
	.align	4
.nv.constant0._Z11sobelKernelPjS_ii:
	.zero		920


//--------------------- .nv.constant0._Z8bwKernelPjS_ii --------------------------
	.section	.nv.constant0._Z8bwKernelPjS_ii,"a",@progbits
	.sectionflags	@""
	.align	4
.nv.constant0._Z8bwKernelPjS_ii:
	.zero		920


//--------------------- .nv.constant0._Z12mirrorKernelPjS_ii --------------------------
	.section	.nv.constant0._Z12mirrorKernelPjS_ii,"a",@progbits
	.sectionflags	@""
	.align	4
.nv.constant0._Z12mirrorKernelPjS_ii:
	.zero		920


//--------------------- .nv.constant0._Z21linearTransformKernelPjS_iiff --------------------------
	.section	.nv.constant0._Z21linearTransformKernelPjS_iiff,"a",@progbits
	.sectionflags	@""
	.align	4
.nv.constant0._Z21linearTransformKernelPjS_iiff:
	.zero		928


//--------------------- .nv.constant0._Z13copyImgKernelPjS_ii --------------------------
	.section	.nv.constant0._Z13copyImgKernelPjS_ii,"a",@progbits
	.sectionflags	@""
	.align	4
.nv.constant0._Z13copyImgKernelPjS_ii:
	.zero		920


//--------------------- SYMBOLS --------------------------

	.type		.nv.reservedSmem.offset0,@object
	.size		.nv.reservedSmem.offset0,0x4
